//
// Generated by NVIDIA NVVM Compiler
//
// Compiler Build ID: CL-36424714
// Cuda compilation tools, release 13.0, V13.0.88
// Based on NVVM 20.0.0
//

.version 9.0
.target sm_100
.address_size 64

	// .globl	_Z4mmulPKfS0_Pfi
// _ZZ4mmulPKfS0_PfiE2As has been demoted
// _ZZ4mmulPKfS0_PfiE2Bs has been demoted

.visible .entry _Z4mmulPKfS0_Pfi(
	.param .u64 .ptr .align 1 _Z4mmulPKfS0_Pfi_param_0,
	.param .u64 .ptr .align 1 _Z4mmulPKfS0_Pfi_param_1,
	.param .u64 .ptr .align 1 _Z4mmulPKfS0_Pfi_param_2,
	.param .u32 _Z4mmulPKfS0_Pfi_param_3
)
{
	.reg .pred 	%p<4>;
	.reg .b32 	%r<38>;
	.reg .b32 	%f<105>;
	.reg .b64 	%rd<16>;
	// demoted variable
	.shared .align 4 .b8 _ZZ4mmulPKfS0_PfiE2As[4096];
	// demoted variable
	.shared .align 4 .b8 _ZZ4mmulPKfS0_PfiE2Bs[4096];
	ld.param.u64 	%rd5, [_Z4mmulPKfS0_Pfi_param_0];
	ld.param.u64 	%rd6, [_Z4mmulPKfS0_Pfi_param_1];
	ld.param.u64 	%rd7, [_Z4mmulPKfS0_Pfi_param_2];
	ld.param.u32 	%r17, [_Z4mmulPKfS0_Pfi_param_3];
	mov.u32 	%r1, %tid.x;
	mov.u32 	%r18, %ntid.x;
	mov.u32 	%r19, %ctaid.x;
	mad.lo.s32 	%r2, %r18, %r19, %r1;
	mov.u32 	%r3, %tid.y;
	mov.u32 	%r20, %ntid.y;
	mov.u32 	%r21, %ctaid.y;
	mad.lo.s32 	%r22, %r20, %r21, %r3;
	max.s32 	%r23, %r2, %r22;
	setp.ge.s32 	%p1, %r23, %r17;
	@%p1 bra 	$L__BB0_5;
	setp.lt.u32 	%p2, %r17, 32;
	mov.f32 	%f104, 0f00000000;
	@%p2 bra 	$L__BB0_4;
	shl.b32 	%r26, %r3, 7;
	mov.u32 	%r27, _ZZ4mmulPKfS0_PfiE2As;
	add.s32 	%r28, %r27, %r26;
	shl.b32 	%r29, %r1, 2;
	add.s32 	%r5, %r28, %r29;
	mov.u32 	%r30, _ZZ4mmulPKfS0_PfiE2Bs;
	add.s32 	%r31, %r30, %r26;
	add.s32 	%r6, %r31, %r29;
	mul.wide.u32 	%rd8, %r22, 4;
	cvta.to.global.u64 	%rd9, %rd5;
	add.s64 	%rd15, %rd9, %rd8;
	shr.u32 	%r32, %r17, 5;
	neg.s32 	%r35, %r32;
	add.s32 	%r36, %r27, 64;
	add.s32 	%r34, %r30, 2048;
	cvta.to.global.u64 	%rd2, %rd6;
	mov.f32 	%f104, 0f00000000;
	mov.u32 	%r37, %r2;
$L__BB0_3:
	mul.wide.s32 	%rd10, %r37, 4;
	add.s64 	%rd11, %rd2, %rd10;
	ld.global.f32 	%f6, [%rd15];
	st.shared.f32 	[%r5], %f6;
	ld.global.f32 	%f7, [%rd11];
	st.shared.f32 	[%r6], %f7;
	bar.sync 	0;
	ld.shared.f32 	%f8, [%r36+-64];
	ld.shared.f32 	%f9, [%r34+-2048];
	fma.rn.f32 	%f10, %f8, %f9, %f104;
	ld.shared.f32 	%f11, [%r36+-60];
	ld.shared.f32 	%f12, [%r34+-1920];
	fma.rn.f32 	%f13, %f11, %f12, %f10;
	ld.shared.f32 	%f14, [%r36+-56];
	ld.shared.f32 	%f15, [%r34+-1792];
	fma.rn.f32 	%f16, %f14, %f15, %f13;
	ld.shared.f32 	%f17, [%r36+-52];
	ld.shared.f32 	%f18, [%r34+-1664];
	fma.rn.f32 	%f19, %f17, %f18, %f16;
	ld.shared.f32 	%f20, [%r36+-48];
	ld.shared.f32 	%f21, [%r34+-1536];
	fma.rn.f32 	%f22, %f20, %f21, %f19;
	ld.shared.f32 	%f23, [%r36+-44];
	ld.shared.f32 	%f24, [%r34+-1408];
	fma.rn.f32 	%f25, %f23, %f24, %f22;
	ld.shared.f32 	%f26, [%r36+-40];
	ld.shared.f32 	%f27, [%r34+-1280];
	fma.rn.f32 	%f28, %f26, %f27, %f25;
	ld.shared.f32 	%f29, [%r36+-36];
	ld.shared.f32 	%f30, [%r34+-1152];
	fma.rn.f32 	%f31, %f29, %f30, %f28;
	ld.shared.f32 	%f32, [%r36+-32];
	ld.shared.f32 	%f33, [%r34+-1024];
	fma.rn.f32 	%f34, %f32, %f33, %f31;
	ld.shared.f32 	%f35, [%r36+-28];
	ld.shared.f32 	%f36, [%r34+-896];
	fma.rn.f32 	%f37, %f35, %f36, %f34;
	ld.shared.f32 	%f38, [%r36+-24];
	ld.shared.f32 	%f39, [%r34+-768];
	fma.rn.f32 	%f40, %f38, %f39, %f37;
	ld.shared.f32 	%f41, [%r36+-20];
	ld.shared.f32 	%f42, [%r34+-640];
	fma.rn.f32 	%f43, %f41, %f42, %f40;
	ld.shared.f32 	%f44, [%r36+-16];
	ld.shared.f32 	%f45, [%r34+-512];
	fma.rn.f32 	%f46, %f44, %f45, %f43;
	ld.shared.f32 	%f47, [%r36+-12];
	ld.shared.f32 	%f48, [%r34+-384];
	fma.rn.f32 	%f49, %f47, %f48, %f46;
	ld.shared.f32 	%f50, [%r36+-8];
	ld.shared.f32 	%f51, [%r34+-256];
	fma.rn.f32 	%f52, %f50, %f51, %f49;
	ld.shared.f32 	%f53, [%r36+-4];
	ld.shared.f32 	%f54, [%r34+-128];
	fma.rn.f32 	%f55, %f53, %f54, %f52;
	ld.shared.f32 	%f56, [%r36];
	ld.shared.f32 	%f57, [%r34];
	fma.rn.f32 	%f58, %f56, %f57, %f55;
	ld.shared.f32 	%f59, [%r36+4];
	ld.shared.f32 	%f60, [%r34+128];
	fma.rn.f32 	%f61, %f59, %f60, %f58;
	ld.shared.f32 	%f62, [%r36+8];
	ld.shared.f32 	%f63, [%r34+256];
	fma.rn.f32 	%f64, %f62, %f63, %f61;
	ld.shared.f32 	%f65, [%r36+12];
	ld.shared.f32 	%f66, [%r34+384];
	fma.rn.f32 	%f67, %f65, %f66, %f64;
	ld.shared.f32 	%f68, [%r36+16];
	ld.shared.f32 	%f69, [%r34+512];
	fma.rn.f32 	%f70, %f68, %f69, %f67;
	ld.shared.f32 	%f71, [%r36+20];
	ld.shared.f32 	%f72, [%r34+640];
	fma.rn.f32 	%f73, %f71, %f72, %f70;
	ld.shared.f32 	%f74, [%r36+24];
	ld.shared.f32 	%f75, [%r34+768];
	fma.rn.f32 	%f76, %f74, %f75, %f73;
	ld.shared.f32 	%f77, [%r36+28];
	ld.shared.f32 	%f78, [%r34+896];
	fma.rn.f32 	%f79, %f77, %f78, %f76;
	ld.shared.f32 	%f80, [%r36+32];
	ld.shared.f32 	%f81, [%r34+1024];
	fma.rn.f32 	%f82, %f80, %f81, %f79;
	ld.shared.f32 	%f83, [%r36+36];
	ld.shared.f32 	%f84, [%r34+1152];
	fma.rn.f32 	%f85, %f83, %f84, %f82;
	ld.shared.f32 	%f86, [%r36+40];
	ld.shared.f32 	%f87, [%r34+1280];
	fma.rn.f32 	%f88, %f86, %f87, %f85;
	ld.shared.f32 	%f89, [%r36+44];
	ld.shared.f32 	%f90, [%r34+1408];
	fma.rn.f32 	%f91, %f89, %f90, %f88;
	ld.shared.f32 	%f92, [%r36+48];
	ld.shared.f32 	%f93, [%r34+1536];
	fma.rn.f32 	%f94, %f92, %f93, %f91;
	ld.shared.f32 	%f95, [%r36+52];
	ld.shared.f32 	%f96, [%r34+1664];
	fma.rn.f32 	%f97, %f95, %f96, %f94;
	ld.shared.f32 	%f98, [%r36+56];
	ld.shared.f32 	%f99, [%r34+1792];
	fma.rn.f32 	%f100, %f98, %f99, %f97;
	ld.shared.f32 	%f101, [%r36+60];
	ld.shared.f32 	%f102, [%r34+1920];
	fma.rn.f32 	%f104, %f101, %f102, %f100;
	bar.sync 	0;
	add.s64 	%rd15, %rd15, 4;
	add.s32 	%r37, %r37, 1;
	add.s32 	%r36, %r36, 128;
	add.s32 	%r35, %r35, 1;
	setp.ne.s32 	%p3, %r35, 0;
	add.s32 	%r34, %r34, 4;
	@%p3 bra 	$L__BB0_3;
$L__BB0_4:
	mad.lo.s32 	%r33, %r17, %r22, %r2;
	cvta.to.global.u64 	%rd12, %rd7;
	mul.wide.s32 	%rd13, %r33, 4;
	add.s64 	%rd14, %rd12, %rd13;
	st.global.f32 	[%rd14], %f104;
$L__BB0_5:
	ret;

}


// ===== COMPILED SASS (sm_100) =====

	.target	sm_100

	.elftype	@"ET_EXEC"


//--------------------- .note.nv.tkinfo           --------------------------
	.section	.note.nv.tkinfo,"",@"SHT_NOTE"
	.sectionflags	@"SHF_NOTE_NV_TKINFO"
	.tkinfo
        /*0018*/ 	.word	0x00000002
        /*0030*/ 	.string	""
        /*0030*/ 	.string	"ptxas"
        /*0030*/ 	.string	"Cuda compilation tools, release 13.0, V13.0.88"
        /*0030*/ 	.string	"Build cuda_13.0.r13.0/compiler.36424714_0"
        /*0030*/ 	.string	"-arch sm_100 -m 64 "



//--------------------- .note.nv.cuinfo           --------------------------
	.section	.note.nv.cuinfo,"",@"SHT_NOTE"
	.sectionflags	@"SHF_NOTE_NV_CUINFO"
        /*0018*/ 	.short	0x0002
        /*001a*/ 	.short	0x0064
        /*001c*/ 	.short	0x0082
	.zero		2


//--------------------- .nv.info                  --------------------------
	.section	.nv.info,"",@"SHT_CUDA_INFO"
	.align	4


	//----- nvinfo : EIATTR_REGCOUNT
	.align		4
        /*0000*/ 	.byte	0x04, 0x2f
        /*0002*/ 	.short	(.L_1 - .L_0)
	.align		4
.L_0:
        /*0004*/ 	.word	index@(_Z4mmulPKfS0_Pfi)
        /*0008*/ 	.word	0x00000020


	//----- nvinfo : EIATTR_FRAME_SIZE
	.align		4
.L_1:
        /*000c*/ 	.byte	0x04, 0x11
        /*000e*/ 	.short	(.L_3 - .L_2)
	.align		4
.L_2:
        /*0010*/ 	.word	index@(_Z4mmulPKfS0_Pfi)
        /*0014*/ 	.word	0x00000000


	//----- nvinfo : EIATTR_MIN_STACK_SIZE
	.align		4
.L_3:
        /*0018*/ 	.byte	0x04, 0x12
        /*001a*/ 	.short	(.L_5 - .L_4)
	.align		4
.L_4:
        /*001c*/ 	.word	index@(_Z4mmulPKfS0_Pfi)
        /*0020*/ 	.word	0x00000000
.L_5:


//--------------------- .nv.compat                --------------------------
	.section	.nv.compat,"",@"SHT_CUDA_COMPAT_INFO"
	.align	4
        /*0000*/ 	.byte	0x02, 0x09, 0x00, 0x00, 0x02, 0x02, 0x01, 0x00, 0x02, 0x05, 0x05, 0x00, 0x03, 0x07, 0x01, 0x01
        /*0010*/ 	.byte	0x02, 0x03, 0x00, 0x00, 0x02, 0x06, 0x01, 0x00, 0x04, 0x0b, 0x08, 0x00, 0x09, 0x00, 0x00, 0x00
        /*0020*/ 	.byte	0x00, 0x00, 0x00, 0x00


//--------------------- .nv.info._Z4mmulPKfS0_Pfi --------------------------
	.section	.nv.info._Z4mmulPKfS0_Pfi,"",@"SHT_CUDA_INFO"
	.sectionflags	@""
	.align	4


	//----- nvinfo : EIATTR_CUDA_API_VERSION
	.align		4
        /*0000*/ 	.byte	0x04, 0x37
        /*0002*/ 	.short	(.L_7 - .L_6)
.L_6:
        /*0004*/ 	.word	0x00000082


	//----- nvinfo : EIATTR_KPARAM_INFO
	.align		4
.L_7:
        /*0008*/ 	.byte	0x04, 0x17
        /*000a*/ 	.short	(.L_9 - .L_8)
.L_8:
        /*000c*/ 	.word	0x00000000
        /*0010*/ 	.short	0x0003
        /*0012*/ 	.short	0x0018
        /*0014*/ 	.byte	0x00, 0xf0, 0x11, 0x00


	//----- nvinfo : EIATTR_KPARAM_INFO
	.align		4
.L_9:
        /*0018*/ 	.byte	0x04, 0x17
        /*001a*/ 	.short	(.L_11 - .L_10)
.L_10:
        /*001c*/ 	.word	0x00000000
        /*0020*/ 	.short	0x0002
        /*0022*/ 	.short	0x0010
        /*0024*/ 	.byte	0x00, 0xf5, 0x21, 0x00


	//----- nvinfo : EIATTR_KPARAM_INFO
	.align		4
.L_11:
        /*0028*/ 	.byte	0x04, 0x17
        /*002a*/ 	.short	(.L_13 - .L_12)
.L_12:
        /*002c*/ 	.word	0x00000000
        /*0030*/ 	.short	0x0001
        /*0032*/ 	.short	0x0008
        /*0034*/ 	.byte	0x00, 0xf5, 0x21, 0x00


	//----- nvinfo : EIATTR_KPARAM_INFO
	.align		4
.L_13:
        /*0038*/ 	.byte	0x04, 0x17
        /*003a*/ 	.short	(.L_15 - .L_14)
.L_14:
        /*003c*/ 	.word	0x00000000
        /*0040*/ 	.short	0x0000
        /*0042*/ 	.short	0x0000
        /*0044*/ 	.byte	0x00, 0xf5, 0x21, 0x00


	//----- nvinfo : EIATTR_SPARSE_MMA_MASK
	.align		4
.L_15:
        /*0048*/ 	.byte	0x03, 0x50
        /*004a*/ 	.short	0x0000


	//----- nvinfo : EIATTR_MAXREG_COUNT
	.align		4
        /*004c*/ 	.byte	0x03, 0x1b
        /*004e*/ 	.short	0x00ff


	//----- nvinfo : EIATTR_NUM_BARRIERS
	.align		4
        /*0050*/ 	.byte	0x02, 0x4c
        /*0052*/ 	.byte	0x01
	.zero		1


	//----- nvinfo : EIATTR_MERCURY_ISA_VERSION
	.align		4
        /*0054*/ 	.byte	0x03, 0x5f
        /*0056*/ 	.short	0x0101


	//----- nvinfo : EIATTR_VRC_CTA_INIT_COUNT
	.align		4
        /*0058*/ 	.byte	0x02, 0x4a
	.zero		1
	.zero		1


	//----- nvinfo : EIATTR_EXIT_INSTR_OFFSETS
	.align		4
        /*005c*/ 	.byte	0x04, 0x1c
        /*005e*/ 	.short	(.L_17 - .L_16)


	//   ....[0]....
.L_16:
        /*0060*/ 	.word	0x000000c0


	//   ....[1]....
        /*0064*/ 	.word	0x000007d0


	//----- nvinfo : EIATTR_CBANK_PARAM_SIZE
	.align		4
.L_17:
        /*0068*/ 	.byte	0x03, 0x19
        /*006a*/ 	.short	0x001c


	//----- nvinfo : EIATTR_PARAM_CBANK
	.align		4
        /*006c*/ 	.byte	0x04, 0x0a
        /*006e*/ 	.short	(.L_19 - .L_18)
	.align		4
.L_18:
        /*0070*/ 	.word	index@(.nv.constant0._Z4mmulPKfS0_Pfi)
        /*0074*/ 	.short	0x0380
        /*0076*/ 	.short	0x001c


	//----- nvinfo : EIATTR_SW_WAR
	.align		4
.L_19:
        /*0078*/ 	.byte	0x04, 0x36
        /*007a*/ 	.short	(.L_21 - .L_20)
.L_20:
        /*007c*/ 	.word	0x00000008
.L_21:


//--------------------- .nv.callgraph             --------------------------
	.section	.nv.callgraph,"",@"SHT_CUDA_CALLGRAPH"
	.align	4
	.sectionentsize	8
	.align		4
        /*0000*/ 	.word	0x00000000
	.align		4
        /*0004*/ 	.word	0xffffffff
	.align		4
        /*0008*/ 	.word	0x00000000
	.align		4
        /*000c*/ 	.word	0xfffffffe
	.align		4
        /*0010*/ 	.word	0x00000000
	.align		4
        /*0014*/ 	.word	0xfffffffd
	.align		4
        /*0018*/ 	.word	0x00000000
	.align		4
        /*001c*/ 	.word	0xfffffffc


//--------------------- .text._Z4mmulPKfS0_Pfi    --------------------------
	.section	.text._Z4mmulPKfS0_Pfi,"ax",@progbits
	.align	128
        .global         _Z4mmulPKfS0_Pfi
        .type           _Z4mmulPKfS0_Pfi,@function
        .size           _Z4mmulPKfS0_Pfi,(.L_x_3 - _Z4mmulPKfS0_Pfi)
        .other          _Z4mmulPKfS0_Pfi,@"STO_CUDA_ENTRY STV_DEFAULT"
_Z4mmulPKfS0_Pfi:
.text._Z4mmulPKfS0_Pfi:
[----:B------:R-:W-:Y:S01]  /*0000*/  LDC R1, c[0x0][0x37c] ;  /* 0x0000df00ff017b82 */ /* 0x000fe20000000800 */
[----:B------:R-:W0:Y:S01]  /*0010*/  S2R R4, SR_TID.X ;  /* 0x0000000000047919 */ /* 0x000e220000002100 */
[----:B------:R-:W0:Y:S01]  /*0020*/  LDCU UR4, c[0x0][0x360] ;  /* 0x00006c00ff0477ac */ /* 0x000e220008000800 */
[----:B------:R-:W0:Y:S01]  /*0030*/  S2R R3, SR_CTAID.X ;  /* 0x0000000000037919 */ /* 0x000e220000002500 */
[----:B------:R-:W1:Y:S01]  /*0040*/  LDCU UR5, c[0x0][0x364] ;  /* 0x00006c80ff0577ac */ /* 0x000e620008000800 */
[----:B------:R-:W1:Y:S01]  /*0050*/  S2R R16, SR_TID.Y ;  /* 0x0000000000107919 */ /* 0x000e620000002200 */
[----:B------:R-:W2:Y:S01]  /*0060*/  LDCU UR7, c[0x0][0x398] ;  /* 0x00007300ff0777ac */ /* 0x000ea20008000800 */
[----:B------:R-:W1:Y:S01]  /*0070*/  S2R R5, SR_CTAID.Y ;  /* 0x0000000000057919 */ /* 0x000e620000002600 */
[----:B0-----:R-:W-:Y:S02]  /*0080*/  IMAD R0, R3, UR4, R4 ;  /* 0x0000000403007c24 */ /* 0x001fe4000f8e0204 */
[----:B-1----:R-:W-:-:S05]  /*0090*/  IMAD R5, R5, UR5, R16 ;  /* 0x0000000505057c24 */ /* 0x002fca000f8e0210 */
[----:B------:R-:W-:-:S04]  /*00a0*/  VIMNMX R2, PT, PT, R0, R5, !PT ;  /* 0x0000000500027248 */ /* 0x000fc80007fe0100 */
[----:B--2---:R-:W-:-:S13]  /*00b0*/  ISETP.GE.AND P0, PT, R2, UR7, PT ;  /* 0x0000000702007c0c */ /* 0x004fda000bf06270 */
[----:B------:R-:W-:Y:S05]  /*00c0*/  @P0 EXIT ;  /* 0x000000000000094d */ /* 0x000fea0003800000 */
[----:B------:R-:W0:Y:S01]  /*00d0*/  LDC.64 R20, c[0x0][0x390] ;  /* 0x0000e400ff147b82 */ /* 0x000e220000000a00 */
[----:B------:R-:W-:Y:S02]  /*00e0*/  UISETP.GE.U32.AND UP0, UPT, UR7, 0x20, UPT ;  /* 0x000000200700788c */ /* 0x000fe4000bf06070 */
[----:B------:R-:W-:Y:S02]  /*00f0*/  IMAD R3, R5, UR7, R0 ;  /* 0x0000000705037c24 */ /* 0x000fe4000f8e0200 */
[----:B------:R-:W-:Y:S01]  /*0100*/  HFMA2 R13, -RZ, RZ, 0, 0 ;  /* 0x00000000ff0d7431 */ /* 0x000fe200000001ff */
[----:B------:R-:W1:Y:S01]  /*0110*/  LDCU.64 UR8, c[0x0][0x358] ;  /* 0x00006b00ff0877ac */ /* 0x000e620008000a00 */
[----:B0-----:R-:W-:-:S03]  /*0120*/  IMAD.WIDE R20, R3, 0x4, R20 ;  /* 0x0000000403147825 */ /* 0x001fc600078e0214 */
[----:B-1----:R-:W-:Y:S05]  /*0130*/  BRA.U !UP0, `(.L_x_0) ;  /* 0x0000000508a07547 */ /* 0x002fea000b800000 */
[----:B------:R-:W0:Y:S01]  /*0140*/  S2UR UR6, SR_CgaCtaId ;  /* 0x00000000000679c3 */ /* 0x000e220000008800 */
[----:B------:R-:W-:Y:S01]  /*0150*/  UMOV UR4, 0x400 ;  /* 0x0000040000047882 */ /* 0x000fe20000000000 */
[----:B------:R-:W-:Y:S01]  /*0160*/  MOV R13, RZ ;  /* 0x000000ff000d7202 */ /* 0x000fe20000000f00 */
[----:B------:R-:W-:-:S05]  /*0170*/  UIADD3 UR5, UPT, UPT, UR4, 0x1000, URZ ;  /* 0x0000100004057890 */ /* 0x000fca000fffe0ff */
[----:B------:R-:W1:Y:S08]  /*0180*/  LDC.64 R2, c[0x0][0x380] ;  /* 0x0000e000ff027b82 */ /* 0x000e700000000a00 */
[----:B------:R-:W2:Y:S01]  /*0190*/  LDC.64 R18, c[0x0][0x388] ;  /* 0x0000e200ff127b82 */ /* 0x000ea20000000a00 */
[----:B0-----:R-:W-:Y:S02]  /*01a0*/  ULEA UR4, UR6, UR4, 0x18 ;  /* 0x0000000406047291 */ /* 0x001fe4000f8ec0ff */
[----:B------:R-:W-:-:S02]  /*01b0*/  ULEA UR5, UR6, UR5, 0x18 ;  /* 0x0000000506057291 */ /* 0x000fc4000f8ec0ff */
[----:B------:R-:W-:Y:S02]  /*01c0*/  USHF.R.U32.HI UR6, URZ, 0x5, UR7 ;  /* 0x00000005ff067899 */ /* 0x000fe40008011607 */
[C---:B------:R-:W-:Y:S01]  /*01d0*/  LEA R17, R16.reuse, UR4, 0x7 ;  /* 0x0000000410117c11 */ /* 0x040fe2000f8e38ff */
[----:B------:R-:W-:Y:S01]  /*01e0*/  UIADD3 UR4, UPT, UPT, UR4, 0x40, URZ ;  /* 0x0000004004047890 */ /* 0x000fe2000fffe0ff */
[----:B------:R-:W-:Y:S01]  /*01f0*/  LEA R16, R16, UR5, 0x7 ;  /* 0x0000000510107c11 */ /* 0x000fe2000f8e38ff */
[----:B-1----:R-:W-:Y:S01]  /*0200*/  IMAD.WIDE.U32 R2, R5, 0x4, R2 ;  /* 0x0000000405027825 */ /* 0x002fe200078e0002 */
[C---:B------:R-:W-:Y:S01]  /*0210*/  LEA R17, R4.reuse, R17, 0x2 ;  /* 0x0000001104117211 */ /* 0x040fe200078e10ff */
[----:B------:R-:W-:Y:S01]  /*0220*/  UIADD3 UR6, UPT, UPT, -UR6, URZ, URZ ;  /* 0x000000ff06067290 */ /* 0x000fe2000fffe1ff */
[----:B------:R-:W-:Y:S01]  /*0230*/  LEA R16, R4, R16, 0x2 ;  /* 0x0000001004107211 */ /* 0x000fe200078e10ff */
[----:B------:R-:W-:-:S12]  /*0240*/  UIADD3 UR5, UPT, UPT, UR5, 0x800, URZ ;  /* 0x0000080005057890 */ /* 0x000fd8000fffe0ff */
.L_x_1:
[C---:B--2---:R-:W-:Y:S01]  /*0250*/  IMAD.WIDE R14, R0.reuse, 0x4, R18 ;  /* 0x00000004000e7825 */ /* 0x044fe200078e0212 */
[----:B------:R0:W2:Y:S05]  /*0260*/  LDG.E R12, desc[UR8][R2.64] ;  /* 0x00000008020c7981 */ /* 0x0000aa000c1e1900 */
[----:B------:R-:W3:Y:S01]  /*0270*/  LDG.E R15, desc[UR8][R14.64] ;  /* 0x000000080e0f7981 */ /* 0x000ee2000c1e1900 */
[----:B------:R-:W-:Y:S01]  /*0280*/  UIADD3 UR6, UPT, UPT, UR6, 0x1, URZ ;  /* 0x0000000106067890 */ /* 0x000fe2000fffe0ff */
[----:B------:R-:W-:-:S03]  /*0290*/  IADD3 R0, PT, PT, R0, 0x1, RZ ;  /* 0x0000000100007810 */ /* 0x000fc60007ffe0ff */
[----:B------:R-:W-:Y:S01]  /*02a0*/  UISETP.NE.AND UP0, UPT, UR6, URZ, UPT ;  /* 0x000000ff0600728c */ /* 0x000fe2000bf05270 */
[----:B0-----:R-:W-:-:S04]  /*02b0*/  IADD3 R2, P0, PT, R2, 0x4, RZ ;  /* 0x0000000402027810 */ /* 0x001fc80007f1e0ff */
[----:B------:R-:W-:Y:S01]  /*02c0*/  IADD3.X R3, PT, PT, RZ, R3, RZ, P0, !PT ;  /* 0x00000003ff037210 */ /* 0x000fe200007fe4ff */
[----:B--2---:R-:W-:Y:S04]  /*02d0*/  STS [R17], R12 ;  /* 0x0000000c11007388 */ /* 0x004fe80000000800 */
[----:B---3--:R-:W-:Y:S01]  /*02e0*/  STS [R16], R15 ;  /* 0x0000000f10007388 */ /* 0x008fe20000000800 */
[----:B------:R-:W-:Y:S06]  /*02f0*/  BAR.SYNC.DEFER_BLOCKING 0x0 ;  /* 0x0000000000007b1d */ /* 0x000fec0000010000 */
[----:B------:R-:W-:Y:S04]  /*0300*/  LDS R23, [UR5+-0x800] ;  /* 0xfff80005ff177984 */ /* 0x000fe80008000800 */
[----:B------:R-:W0:Y:S04]  /*0310*/  LDS.128 R4, [UR4+-0x40] ;  /* 0xffffc004ff047984 */ /* 0x000e280008000c00 */
[----:B------:R-:W1:Y:S04]  /*0320*/  LDS R29, [UR5+-0x780] ;  /* 0xfff88005ff1d7984 */ /* 0x000e680008000800 */
[----:B------:R-:W2:Y:S04]  /*0330*/  LDS R28, [UR5+-0x700] ;  /* 0xfff90005ff1c7984 */ /* 0x000ea80008000800 */
[----:B------:R-:W3:Y:S04]  /*0340*/  LDS R26, [UR5+-0x680] ;  /* 0xfff98005ff1a7984 */ /* 0x000ee80008000800 */
[----:B------:R-:W-:Y:S04]  /*0350*/  LDS R27, [UR5+-0x600] ;  /* 0xfffa0005ff1b7984 */ /* 0x000fe80008000800 */
[----:B------:R-:W4:Y:S04]  /*0360*/  LDS.128 R8, [UR4+-0x30] ;  /* 0xffffd004ff087984 */ /* 0x000f280008000c00 */
[----:B------:R-:W5:Y:S04]  /*0370*/  LDS R24, [UR5+-0x580] ;  /* 0xfffa8005ff187984 */ /* 0x000f680008000800 */
[----:B------:R-:W5:Y:S04]  /*0380*/  LDS R25, [UR5+-0x500] ;  /* 0xfffb0005ff197984 */ /* 0x000f680008000800 */
[----:B------:R-:W5:Y:S01]  /*0390*/  LDS R22, [UR5+-0x480] ;  /* 0xfffb8005ff167984 */ /* 0x000f620008000800 */
[----:B0-----:R-:W-:-:S03]  /*03a0*/  FFMA R4, R4, R23, R13 ;  /* 0x0000001704047223 */ /* 0x001fc6000000000d */
[----:B------:R-:W-:Y:S01]  /*03b0*/  LDS R23, [UR5+-0x400] ;  /* 0xfffc0005ff177984 */ /* 0x000fe20008000800 */
[----:B-1----:R-:W-:-:S03]  /*03c0*/  FFMA R5, R29, R5, R4 ;  /* 0x000000051d057223 */ /* 0x002fc60000000004 */
[----:B------:R-:W0:Y:S01]  /*03d0*/  LDS.128 R12, [UR4+-0x20] ;  /* 0xffffe004ff0c7984 */ /* 0x000e220008000c00 */
[----:B--2---:R-:W-:-:S03]  /*03e0*/  FFMA R5, R28, R6, R5 ;  /* 0x000000061c057223 */ /* 0x004fc60000000005 */
[----:B------:R-:W1:Y:S01]  /*03f0*/  LDS R28, [UR5+-0x380] ;  /* 0xfffc8005ff1c7984 */ /* 0x000e620008000800 */
[----:B---3--:R-:W-:-:S03]  /*0400*/  FFMA R5, R26, R7, R5 ;  /* 0x000000071a057223 */ /* 0x008fc60000000005 */
[----:B------:R-:W2:Y:S04]  /*0410*/  LDS R29, [UR5+-0x300] ;  /* 0xfffd0005ff1d7984 */ /* 0x000ea80008000800 */
[----:B------:R-:W-:Y:S01]  /*0420*/  LDS R26, [UR5+-0x180] ;  /* 0xfffe8005ff1a7984 */ /* 0x000fe20008000800 */
[----:B----4-:R-:W-:-:S03]  /*0430*/  FFMA R5, R8, R27, R5 ;  /* 0x0000001b08057223 */ /* 0x010fc60000000005 */
[----:B------:R-:W-:Y:S01]  /*0440*/  LDS R27, [UR5+-0x100] ;  /* 0xffff0005ff1b7984 */ /* 0x000fe20008000800 */
[----:B-----5:R-:W-:-:S03]  /*0450*/  FFMA R4, R24, R9, R5 ;  /* 0x0000000918047223 */ /* 0x020fc60000000005 */
[----:B------:R-:W3:Y:S01]  /*0460*/  LDS R24, [UR5+-0x280] ;  /* 0xfffd8005ff187984 */ /* 0x000ee20008000800 */
[----:B------:R-:W-:-:S03]  /*0470*/  FFMA R9, R25, R10, R4 ;  /* 0x0000000a19097223 */ /* 0x000fc60000000004 */
[----:B------:R-:W-:Y:S01]  /*0480*/  LDS R25, [UR5+-0x200] ;  /* 0xfffe0005ff197984 */ /* 0x000fe20008000800 */
[----:B------:R-:W-:-:S03]  /*0490*/  FFMA R9, R22, R11, R9 ;  /* 0x0000000b16097223 */ /* 0x000fc60000000009 */
[----:B------:R-:W4:Y:S04]  /*04a0*/  LDS.128 R4, [UR4+-0x10] ;  /* 0xfffff004ff047984 */ /* 0x000f280008000c00 */
[----:B------:R-:W5:Y:S01]  /*04b0*/  LDS R22, [UR5+-0x80] ;  /* 0xffff8005ff167984 */ /* 0x000f620008000800 */
[----:B0-----:R-:W-:-:S03]  /*04c0*/  FFMA R9, R12, R23, R9 ;  /* 0x000000170c097223 */ /* 0x001fc60000000009 */
[----:B------:R-:W-:Y:S01]  /*04d0*/  LDS R23, [UR5] ;  /* 0x00000005ff177984 */ /* 0x000fe20008000800 */
[----:B-1----:R-:W-:-:S03]  /*04e0*/  FFMA R28, R28, R13, R9 ;  /* 0x0000000d1c1c7223 */ /* 0x002fc60000000009 */
[----:B------:R-:W0:Y:S01]  /*04f0*/  LDS.128 R8, [UR4] ;  /* 0x00000004ff087984 */ /* 0x000e220008000c00 */
[----:B--2---:R-:W-:-:S03]  /*0500*/  FFMA R29, R29, R14, R28 ;  /* 0x0000000e1d1d7223 */ /* 0x004fc6000000001c */
[----:B------:R-:W-:Y:S01]  /*0510*/  LDS R28, [UR5+0x280] ;  /* 0x00028005ff1c7984 */ /* 0x000fe20008000800 */
[----:B---3--:R-:W-:-:S03]  /*0520*/  FFMA R15, R24, R15, R29 ;  /* 0x0000000f180f7223 */ /* 0x008fc6000000001d */
[----:B------:R-:W1:Y:S04]  /*0530*/  LDS R24, [UR5+0x80] ;  /* 0x00008005ff187984 */ /* 0x000e680008000800 */
[----:B------:R-:W2:Y:S01]  /*0540*/  LDS R29, [UR5+0x100] ;  /* 0x00010005ff1d7984 */ /* 0x000ea20008000800 */
[----:B----4-:R-:W-:-:S03]  /*0550*/  FFMA R15, R4, R25, R15 ;  /* 0x00000019040f7223 */ /* 0x010fc6000000000f */
[----:B------:R-:W-:Y:S01]  /*0560*/  LDS R25, [UR5+0x200] ;  /* 0x00020005ff197984 */ /* 0x000fe20008000800 */
[----:B------:R-:W-:-:S03]  /*0570*/  FFMA R4, R26, R5, R15 ;  /* 0x000000051a047223 */ /* 0x000fc6000000000f */
[----:B------:R-:W3:Y:S01]  /*0580*/  LDS R26, [UR5+0x180] ;  /* 0x00018005ff1a7984 */ /* 0x000ee20008000800 */
[----:B------:R-:W-:-:S03]  /*0590*/  FFMA R27, R27, R6, R4 ;  /* 0x000000061b1b7223 */ /* 0x000fc60000000004 */
[----:B------:R-:W4:Y:S01]  /*05a0*/  LDS.128 R12, [UR4+0x10] ;  /* 0x00001004ff0c7984 */ /* 0x000f220008000c00 */
[----:B-----5:R-:W-:-:S03]  /*05b0*/  FFMA R7, R22, R7, R27 ;  /* 0x0000000716077223 */ /* 0x020fc6000000001b */
[----:B------:R-:W5:Y:S04]  /*05c0*/  LDS R27, [UR5+0x300] ;  /* 0x00030005ff1b7984 */ /* 0x000f680008000800 */
[----:B------:R-:W5:Y:S01]  /*05d0*/  LDS R22, [UR5+0x380] ;  /* 0x00038005ff167984 */ /* 0x000f620008000800 */
[----:B0-----:R-:W-:-:S03]  /*05e0*/  FFMA R7, R8, R23, R7 ;  /* 0x0000001708077223 */ /* 0x001fc60000000007 */
[----:B------:R-:W-:Y:S01]  /*05f0*/  LDS R23, [UR5+0x400] ;  /* 0x00040005ff177984 */ /* 0x000fe20008000800 */
[----:B-1----:R-:W-:-:S03]  /*0600*/  FFMA R24, R24, R9, R7 ;  /* 0x0000000918187223 */ /* 0x002fc60000000007 */
[----:B------:R-:W0:Y:S01]  /*0610*/  LDS.128 R4, [UR4+0x20] ;  /* 0x00002004ff047984 */ /* 0x000e220008000c00 */
[----:B--2---:R-:W-:-:S03]  /*0620*/  FFMA R29, R29, R10, R24 ;  /* 0x0000000a1d1d7223 */ /* 0x004fc60000000018 */
[----:B------:R-:W1:Y:S01]  /*0630*/  LDS R24, [UR5+0x480] ;  /* 0x00048005ff187984 */ /* 0x000e620008000800 */
[----:B---3--:R-:W-:-:S04]  /*0640*/  FFMA R11, R26, R11, R29 ;  /* 0x0000000b1a0b7223 */ /* 0x008fc8000000001d */
[----:B----4-:R-:W-:Y:S02]  /*0650*/  FFMA R11, R12, R25, R11 ;  /* 0x000000190c0b7223 */ /* 0x010fe4000000000b */
[----:B------:R-:W2:Y:S02]  /*0660*/  LDS R25, [UR5+0x500] ;  /* 0x00050005ff197984 */ /* 0x000ea40008000800 */
[----:B------:R-:W-:Y:S02]  /*0670*/  FFMA R28, R28, R13, R11 ;  /* 0x0000000d1c1c7223 */ /* 0x000fe4000000000b */
[----:B------:R-:W3:Y:S02]  /*0680*/  LDS R12, [UR5+0x580] ;  /* 0x00058005ff0c7984 */ /* 0x000ee40008000800 */
[----:B-----5:R-:W-:Y:S02]  /*0690*/  FFMA R27, R27, R14, R28 ;  /* 0x0000000e1b1b7223 */ /* 0x020fe4000000001c */
[----:B------:R-:W-:Y:S02]  /*06a0*/  LDS R13, [UR5+0x600] ;  /* 0x00060005ff0d7984 */ /* 0x000fe40008000800 */
[----:B------:R-:W-:-:S02]  /*06b0*/  FFMA R27, R22, R15, R27 ;  /* 0x0000000f161b7223 */ /* 0x000fc4000000001b */
[----:B------:R-:W4:Y:S01]  /*06c0*/  LDS.128 R8, [UR4+0x30] ;  /* 0x00003004ff087984 */ /* 0x000f220008000c00 */
[----:B------:R-:W-:-:S03]  /*06d0*/  UIADD3 UR4, UPT, UPT, UR4, 0x80, URZ ;  /* 0x0000008004047890 */ /* 0x000fc6000fffe0ff */
[----:B------:R-:W5:Y:S04]  /*06e0*/  LDS R22, [UR5+0x680] ;  /* 0x00068005ff167984 */ /* 0x000f680008000800 */
[----:B------:R-:W5:Y:S04]  /*06f0*/  LDS R15, [UR5+0x700] ;  /* 0x00070005ff0f7984 */ /* 0x000f680008000800 */
[----:B------:R-:W5:Y:S01]  /*0700*/  LDS R14, [UR5+0x780] ;  /* 0x00078005ff0e7984 */ /* 0x000f620008000800 */
[----:B0-----:R-:W-:Y:S01]  /*0710*/  FFMA R23, R4, R23, R27 ;  /* 0x0000001704177223 */ /* 0x001fe2000000001b */
[----:B------:R-:W-:-:S03]  /*0720*/  UIADD3 UR5, UPT, UPT, UR5, 0x4, URZ ;  /* 0x0000000405057890 */ /* 0x000fc6000fffe0ff */
[----:B-1----:R-:W-:-:S04]  /*0730*/  FFMA R24, R24, R5, R23 ;  /* 0x0000000518187223 */ /* 0x002fc80000000017 */
[----:B--2---:R-:W-:-:S04]  /*0740*/  FFMA R25, R25, R6, R24 ;  /* 0x0000000619197223 */ /* 0x004fc80000000018 */
[----:B---3--:R-:W-:-:S04]  /*0750*/  FFMA R7, R12, R7, R25 ;  /* 0x000000070c077223 */ /* 0x008fc80000000019 */
[----:B----4-:R-:W-:-:S04]  /*0760*/  FFMA R7, R8, R13, R7 ;  /* 0x0000000d08077223 */ /* 0x010fc80000000007 */
[----:B-----5:R-:W-:-:S04]  /*0770*/  FFMA R22, R22, R9, R7 ;  /* 0x0000000916167223 */ /* 0x020fc80000000007 */
[----:B------:R-:W-:-:S04]  /*0780*/  FFMA R15, R15, R10, R22 ;  /* 0x0000000a0f0f7223 */ /* 0x000fc80000000016 */
[----:B------:R-:W-:Y:S01]  /*0790*/  FFMA R13, R14, R11, R15 ;  /* 0x0000000b0e0d7223 */ /* 0x000fe2000000000f */
[----:B------:R-:W-:Y:S06]  /*07a0*/  BAR.SYNC.DEFER_BLOCKING 0x0 ;  /* 0x0000000000007b1d */ /* 0x000fec0000010000 */
[----:B------:R-:W-:Y:S05]  /*07b0*/  BRA.U UP0, `(.L_x_1) ;  /* 0xfffffff900a47547 */ /* 0x000fea000b83ffff */
.L_x_0:
[----:B------:R-:W-:Y:S01]  /*07c0*/  STG.E desc[UR8][R20.64], R13 ;  /* 0x0000000d14007986 */ /* 0x000fe2000c101908 */
[----:B------:R-:W-:Y:S05]  /*07d0*/  EXIT ;  /* 0x000000000000794d */ /* 0x000fea0003800000 */
.L_x_2:
[----:B------:R-:W-:-:S00]  /*07e0*/  BRA `(.L_x_2) ;  /* 0xfffffffc00fc7947 */ /* 0x000fc0000383ffff */
[----:B------:R-:W-:-:S00]  /*07f0*/  NOP ;  /* 0x0000000000007918 */ /* 0x000fc00000000000 */
        /* <DEDUP_REMOVED lines=8> */
.L_x_3:


//--------------------- .nv.shared._Z4mmulPKfS0_Pfi --------------------------
	.section	.nv.shared._Z4mmulPKfS0_Pfi,"aw",@nobits
	.sectionflags	@""
	.align	4
.nv.shared._Z4mmulPKfS0_Pfi:
	.zero		9216


//--------------------- .nv.shared.reserved.0     --------------------------
	.section	.nv.shared.reserved.0,"aw",@nobits
	.weak		__nv_reservedSMEM_offset_0_alias
	.size		__nv_reservedSMEM_offset_0_alias, 0, 64
	.other		__nv_reservedSMEM_offset_0_alias,@"STO_CUDA_RESERVED_SHARED STV_DEFAULT"
__nv_reservedSMEM_offset_0_alias:
	.zero		0
	.zero		64


//--------------------- .nv.constant0._Z4mmulPKfS0_Pfi --------------------------
	.section	.nv.constant0._Z4mmulPKfS0_Pfi,"a",@progbits
	.sectionflags	@""
	.align	4
.nv.constant0._Z4mmulPKfS0_Pfi:
	.zero		924


//--------------------- SYMBOLS --------------------------

	.type		.nv.reservedSmem.offset0,@object
	.size		.nv.reservedSmem.offset0,0x4
	.type		.nv.reservedSmem.cap,@object
	.size		.nv.reservedSmem.cap,0x4
